//
// Generated by NVIDIA NVVM Compiler
//
// Compiler Build ID: CL-36424714
// Cuda compilation tools, release 13.0, V13.0.88
// Based on NVVM 20.0.0
//

.version 9.0
.target sm_100
.address_size 64

	// .globl	_Z17gpu_shared_memoryPf
// _ZZ17gpu_shared_memoryPfE6sh_arr has been demoted

.visible .entry _Z17gpu_shared_memoryPf(
	.param .u64 .ptr .align 1 _Z17gpu_shared_memoryPf_param_0
)
{
	.reg .pred 	%p<9>;
	.reg .b32 	%r<44>;
	.reg .b32 	%f<85>;
	.reg .b64 	%rd<5>;
	// demoted variable
	.shared .align 4 .b8 _ZZ17gpu_shared_memoryPfE6sh_arr[40];
	ld.param.u64 	%rd2, [_Z17gpu_shared_memoryPf_param_0];
	cvta.to.global.u64 	%rd3, %rd2;
	mov.u32 	%r24, %tid.x;
	mul.wide.u32 	%rd4, %r24, 4;
	add.s64 	%rd1, %rd3, %rd4;
	ld.global.f32 	%f16, [%rd1];
	shl.b32 	%r25, %r24, 2;
	mov.u32 	%r26, _ZZ17gpu_shared_memoryPfE6sh_arr;
	add.s32 	%r1, %r26, %r25;
	st.shared.f32 	[%r1], %f16;
	bar.sync 	0;
	add.s32 	%r2, %r24, 1;
	and.b32  	%r3, %r2, 15;
	setp.lt.u32 	%p1, %r24, 15;
	mov.f32 	%f84, 0f00000000;
	mov.b32 	%r40, 0;
	@%p1 bra 	$L__BB0_3;
	and.b32  	%r40, %r2, 2032;
	add.s32 	%r37, %r26, 32;
	neg.s32 	%r38, %r40;
	mov.f32 	%f84, 0f00000000;
$L__BB0_2:
	.pragma "nounroll";
	ld.shared.f32 	%f18, [%r37+-32];
	add.f32 	%f19, %f84, %f18;
	ld.shared.f32 	%f20, [%r37+-28];
	add.f32 	%f21, %f19, %f20;
	ld.shared.f32 	%f22, [%r37+-24];
	add.f32 	%f23, %f21, %f22;
	ld.shared.f32 	%f24, [%r37+-20];
	add.f32 	%f25, %f23, %f24;
	ld.shared.f32 	%f26, [%r37+-16];
	add.f32 	%f27, %f25, %f26;
	ld.shared.f32 	%f28, [%r37+-12];
	add.f32 	%f29, %f27, %f28;
	ld.shared.f32 	%f30, [%r37+-8];
	add.f32 	%f31, %f29, %f30;
	ld.shared.f32 	%f32, [%r37+-4];
	add.f32 	%f33, %f31, %f32;
	ld.shared.f32 	%f34, [%r37];
	add.f32 	%f35, %f33, %f34;
	ld.shared.f32 	%f36, [%r37+4];
	add.f32 	%f37, %f35, %f36;
	ld.shared.f32 	%f38, [%r37+8];
	add.f32 	%f39, %f37, %f38;
	ld.shared.f32 	%f40, [%r37+12];
	add.f32 	%f41, %f39, %f40;
	ld.shared.f32 	%f42, [%r37+16];
	add.f32 	%f43, %f41, %f42;
	ld.shared.f32 	%f44, [%r37+20];
	add.f32 	%f45, %f43, %f44;
	ld.shared.f32 	%f46, [%r37+24];
	add.f32 	%f47, %f45, %f46;
	ld.shared.f32 	%f48, [%r37+28];
	add.f32 	%f84, %f47, %f48;
	add.s32 	%r38, %r38, 16;
	add.s32 	%r37, %r37, 64;
	setp.ne.s32 	%p2, %r38, 0;
	@%p2 bra 	$L__BB0_2;
$L__BB0_3:
	setp.eq.s32 	%p3, %r3, 0;
	@%p3 bra 	$L__BB0_12;
	and.b32  	%r11, %r2, 7;
	setp.lt.u32 	%p4, %r3, 8;
	@%p4 bra 	$L__BB0_6;
	shl.b32 	%r29, %r40, 2;
	add.s32 	%r31, %r26, %r29;
	ld.shared.f32 	%f50, [%r31];
	add.f32 	%f51, %f84, %f50;
	ld.shared.f32 	%f52, [%r31+4];
	add.f32 	%f53, %f51, %f52;
	ld.shared.f32 	%f54, [%r31+8];
	add.f32 	%f55, %f53, %f54;
	ld.shared.f32 	%f56, [%r31+12];
	add.f32 	%f57, %f55, %f56;
	ld.shared.f32 	%f58, [%r31+16];
	add.f32 	%f59, %f57, %f58;
	ld.shared.f32 	%f60, [%r31+20];
	add.f32 	%f61, %f59, %f60;
	ld.shared.f32 	%f62, [%r31+24];
	add.f32 	%f63, %f61, %f62;
	ld.shared.f32 	%f64, [%r31+28];
	add.f32 	%f84, %f63, %f64;
	add.s32 	%r40, %r40, 8;
$L__BB0_6:
	setp.eq.s32 	%p5, %r11, 0;
	@%p5 bra 	$L__BB0_12;
	and.b32  	%r14, %r2, 3;
	setp.lt.u32 	%p6, %r11, 4;
	@%p6 bra 	$L__BB0_9;
	shl.b32 	%r32, %r40, 2;
	add.s32 	%r34, %r26, %r32;
	ld.shared.f32 	%f66, [%r34];
	add.f32 	%f67, %f84, %f66;
	ld.shared.f32 	%f68, [%r34+4];
	add.f32 	%f69, %f67, %f68;
	ld.shared.f32 	%f70, [%r34+8];
	add.f32 	%f71, %f69, %f70;
	ld.shared.f32 	%f72, [%r34+12];
	add.f32 	%f84, %f71, %f72;
	add.s32 	%r40, %r40, 4;
$L__BB0_9:
	setp.eq.s32 	%p7, %r14, 0;
	@%p7 bra 	$L__BB0_12;
	shl.b32 	%r35, %r40, 2;
	add.s32 	%r43, %r26, %r35;
	neg.s32 	%r42, %r14;
$L__BB0_11:
	.pragma "nounroll";
	ld.shared.f32 	%f73, [%r43];
	add.f32 	%f84, %f84, %f73;
	add.s32 	%r43, %r43, 4;
	add.s32 	%r42, %r42, 1;
	setp.ne.s32 	%p8, %r42, 0;
	@%p8 bra 	$L__BB0_11;
$L__BB0_12:
	cvt.rn.f32.u32 	%f74, %r2;
	div.rn.f32 	%f75, %f84, %f74;
	st.global.f32 	[%rd1], %f75;
	st.shared.f32 	[%r1], %f75;
	ret;

}


// ===== COMPILED SASS (sm_100) =====

	.target	sm_100

	.elftype	@"ET_EXEC"


//--------------------- .note.nv.tkinfo           --------------------------
	.section	.note.nv.tkinfo,"",@"SHT_NOTE"
	.sectionflags	@"SHF_NOTE_NV_TKINFO"
	.tkinfo
        /*0018*/ 	.word	0x00000002
        /*0030*/ 	.string	""
        /*0030*/ 	.string	"ptxas"
        /*0030*/ 	.string	"Cuda compilation tools, release 13.0, V13.0.88"
        /*0030*/ 	.string	"Build cuda_13.0.r13.0/compiler.36424714_0"
        /*0030*/ 	.string	"-arch sm_100 -m 64 "



//--------------------- .note.nv.cuinfo           --------------------------
	.section	.note.nv.cuinfo,"",@"SHT_NOTE"
	.sectionflags	@"SHF_NOTE_NV_CUINFO"
        /*0018*/ 	.short	0x0002
        /*001a*/ 	.short	0x0064
        /*001c*/ 	.short	0x0082
	.zero		2


//--------------------- .nv.info                  --------------------------
	.section	.nv.info,"",@"SHT_CUDA_INFO"
	.align	4


	//----- nvinfo : EIATTR_REGCOUNT
	.align		4
        /*0000*/ 	.byte	0x04, 0x2f
        /*0002*/ 	.short	(.L_1 - .L_0)
	.align		4
.L_0:
        /*0004*/ 	.word	index@(_Z17gpu_shared_memoryPf)
        /*0008*/ 	.word	0x0000001b


	//----- nvinfo : EIATTR_FRAME_SIZE
	.align		4
.L_1:
        /*000c*/ 	.byte	0x04, 0x11
        /*000e*/ 	.short	(.L_3 - .L_2)
	.align		4
.L_2:
        /*0010*/ 	.word	index@($__internal_0_$__cuda_sm3x_div_rn_noftz_f32_slowpath)
        /*0014*/ 	.word	0x00000000


	//----- nvinfo : EIATTR_FRAME_SIZE
	.align		4
.L_3:
        /*0018*/ 	.byte	0x04, 0x11
        /*001a*/ 	.short	(.L_5 - .L_4)
	.align		4
.L_4:
        /*001c*/ 	.word	index@(_Z17gpu_shared_memoryPf)
        /*0020*/ 	.word	0x00000000


	//----- nvinfo : EIATTR_MIN_STACK_SIZE
	.align		4
.L_5:
        /*0024*/ 	.byte	0x04, 0x12
        /*0026*/ 	.short	(.L_7 - .L_6)
	.align		4
.L_6:
        /*0028*/ 	.word	index@(_Z17gpu_shared_memoryPf)
        /*002c*/ 	.word	0x00000000
.L_7:


//--------------------- .nv.compat                --------------------------
	.section	.nv.compat,"",@"SHT_CUDA_COMPAT_INFO"
	.align	4
        /*0000*/ 	.byte	0x02, 0x09, 0x00, 0x00, 0x02, 0x02, 0x01, 0x00, 0x02, 0x05, 0x05, 0x00, 0x03, 0x07, 0x01, 0x01
        /*0010*/ 	.byte	0x02, 0x03, 0x00, 0x00, 0x02, 0x06, 0x01, 0x00, 0x04, 0x0b, 0x08, 0x00, 0x01, 0x00, 0x00, 0x00
        /*0020*/ 	.byte	0x00, 0x00, 0x00, 0x00


//--------------------- .nv.info._Z17gpu_shared_memoryPf --------------------------
	.section	.nv.info._Z17gpu_shared_memoryPf,"",@"SHT_CUDA_INFO"
	.sectionflags	@""
	.align	4


	//----- nvinfo : EIATTR_CUDA_API_VERSION
	.align		4
        /*0000*/ 	.byte	0x04, 0x37
        /*0002*/ 	.short	(.L_9 - .L_8)
.L_8:
        /*0004*/ 	.word	0x00000082


	//----- nvinfo : EIATTR_KPARAM_INFO
	.align		4
.L_9:
        /*0008*/ 	.byte	0x04, 0x17
        /*000a*/ 	.short	(.L_11 - .L_10)
.L_10:
        /*000c*/ 	.word	0x00000000
        /*0010*/ 	.short	0x0000
        /*0012*/ 	.short	0x0000
        /*0014*/ 	.byte	0x00, 0xf5, 0x21, 0x00


	//----- nvinfo : EIATTR_SPARSE_MMA_MASK
	.align		4
.L_11:
        /*0018*/ 	.byte	0x03, 0x50
        /*001a*/ 	.short	0x0000


	//----- nvinfo : EIATTR_MAXREG_COUNT
	.align		4
        /*001c*/ 	.byte	0x03, 0x1b
        /*001e*/ 	.short	0x00ff


	//----- nvinfo : EIATTR_NUM_BARRIERS
	.align		4
        /*0020*/ 	.byte	0x02, 0x4c
        /*0022*/ 	.byte	0x01
	.zero		1


	//----- nvinfo : EIATTR_MERCURY_ISA_VERSION
	.align		4
        /*0024*/ 	.byte	0x03, 0x5f
        /*0026*/ 	.short	0x0101


	//----- nvinfo : EIATTR_VRC_CTA_INIT_COUNT
	.align		4
        /*0028*/ 	.byte	0x02, 0x4a
	.zero		1
	.zero		1


	//----- nvinfo : EIATTR_EXIT_INSTR_OFFSETS
	.align		4
        /*002c*/ 	.byte	0x04, 0x1c
        /*002e*/ 	.short	(.L_13 - .L_12)


	//   ....[0]....
.L_12:
        /*0030*/ 	.word	0x000006c0


	//----- nvinfo : EIATTR_CRS_STACK_SIZE
	.align		4
.L_13:
        /*0034*/ 	.byte	0x04, 0x1e
        /*0036*/ 	.short	(.L_15 - .L_14)
.L_14:
        /*0038*/ 	.word	0x00000000


	//----- nvinfo : EIATTR_CBANK_PARAM_SIZE
	.align		4
.L_15:
        /*003c*/ 	.byte	0x03, 0x19
        /*003e*/ 	.short	0x0008


	//----- nvinfo : EIATTR_PARAM_CBANK
	.align		4
        /*0040*/ 	.byte	0x04, 0x0a
        /*0042*/ 	.short	(.L_17 - .L_16)
	.align		4
.L_16:
        /*0044*/ 	.word	index@(.nv.constant0._Z17gpu_shared_memoryPf)
        /*0048*/ 	.short	0x0380
        /*004a*/ 	.short	0x0008


	//----- nvinfo : EIATTR_SW_WAR
	.align		4
.L_17:
        /*004c*/ 	.byte	0x04, 0x36
        /*004e*/ 	.short	(.L_19 - .L_18)
.L_18:
        /*0050*/ 	.word	0x00000008
.L_19:


//--------------------- .nv.callgraph             --------------------------
	.section	.nv.callgraph,"",@"SHT_CUDA_CALLGRAPH"
	.align	4
	.sectionentsize	8
	.align		4
        /*0000*/ 	.word	0x00000000
	.align		4
        /*0004*/ 	.word	0xffffffff
	.align		4
        /*0008*/ 	.word	0x00000000
	.align		4
        /*000c*/ 	.word	0xfffffffe
	.align		4
        /*0010*/ 	.word	0x00000000
	.align		4
        /*0014*/ 	.word	0xfffffffd
	.align		4
        /*0018*/ 	.word	0x00000000
	.align		4
        /*001c*/ 	.word	0xfffffffc


//--------------------- .text._Z17gpu_shared_memoryPf --------------------------
	.section	.text._Z17gpu_shared_memoryPf,"ax",@progbits
	.align	128
        .global         _Z17gpu_shared_memoryPf
        .type           _Z17gpu_shared_memoryPf,@function
        .size           _Z17gpu_shared_memoryPf,(.L_x_22 - _Z17gpu_shared_memoryPf)
        .other          _Z17gpu_shared_memoryPf,@"STO_CUDA_ENTRY STV_DEFAULT"
_Z17gpu_shared_memoryPf:
.text._Z17gpu_shared_memoryPf:
[----:B------:R-:W-:Y:S01]  /*0000*/  LDC R1, c[0x0][0x37c] ;  /* 0x0000df00ff017b82 */ /* 0x000fe20000000800 */
[----:B------:R-:W0:Y:S07]  /*0010*/  S2R R3, SR_TID.X ;  /* 0x0000000000037919 */ /* 0x000e2e0000002100 */
[----:B------:R-:W0:Y:S01]  /*0020*/  LDC.64 R4, c[0x0][0x380] ;  /* 0x0000e000ff047b82 */ /* 0x000e220000000a00 */
[----:B------:R-:W1:Y:S01]  /*0030*/  LDCU.64 UR6, c[0x0][0x358] ;  /* 0x00006b00ff0677ac */ /* 0x000e620008000a00 */
[----:B0-----:R-:W-:-:S05]  /*0040*/  IMAD.WIDE.U32 R4, R3, 0x4, R4 ;  /* 0x0000000403047825 */ /* 0x001fca00078e0004 */
[----:B-1----:R-:W2:Y:S01]  /*0050*/  LDG.E R7, desc[UR6][R4.64] ;  /* 0x0000000604077981 */ /* 0x002ea2000c1e1900 */
[----:B------:R-:W0:Y:S01]  /*0060*/  S2UR UR5, SR_CgaCtaId ;  /* 0x00000000000579c3 */ /* 0x000e220000008800 */
[----:B------:R-:W-:Y:S01]  /*0070*/  UMOV UR4, 0x400 ;  /* 0x0000040000047882 */ /* 0x000fe20000000000 */
[C---:B------:R-:W-:Y:S01]  /*0080*/  ISETP.GE.U32.AND P0, PT, R3.reuse, 0xf, PT ;  /* 0x0000000f0300780c */ /* 0x040fe20003f06070 */
[----:B------:R-:W-:Y:S01]  /*0090*/  VIADD R0, R3, 0x1 ;  /* 0x0000000103007836 */ /* 0x000fe20000000000 */
[----:B------:R-:W-:Y:S01]  /*00a0*/  BSSY.RECONVERGENT B0, `(.L_x_0) ;  /* 0x0000027000007945 */ /* 0x000fe20003800200 */
[----:B------:R-:W-:-:S03]  /*00b0*/  IMAD.MOV.U32 R23, RZ, RZ, RZ ;  /* 0x000000ffff177224 */ /* 0x000fc600078e00ff */
[----:B------:R-:W-:-:S04]  /*00c0*/  LOP3.LUT R6, R0, 0xf, RZ, 0xc0, !PT ;  /* 0x0000000f00067812 */ /* 0x000fc800078ec0ff */
[----:B------:R-:W-:Y:S01]  /*00d0*/  ISETP.NE.AND P1, PT, R6, RZ, PT ;  /* 0x000000ff0600720c */ /* 0x000fe20003f25270 */
[----:B0-----:R-:W-:-:S06]  /*00e0*/  ULEA UR4, UR5, UR4, 0x18 ;  /* 0x0000000405047291 */ /* 0x001fcc000f8ec0ff */
[----:B------:R-:W-:Y:S01]  /*00f0*/  LEA R2, R3, UR4, 0x2 ;  /* 0x0000000403027c11 */ /* 0x000fe2000f8e10ff */
[----:B------:R-:W-:-:S04]  /*0100*/  IMAD.MOV.U32 R3, RZ, RZ, RZ ;  /* 0x000000ffff037224 */ /* 0x000fc800078e00ff */
[----:B--2---:R0:W-:Y:S01]  /*0110*/  STS [R2], R7 ;  /* 0x0000000702007388 */ /* 0x0041e20000000800 */
[----:B------:R-:W-:Y:S06]  /*0120*/  BAR.SYNC.DEFER_BLOCKING 0x0 ;  /* 0x0000000000007b1d */ /* 0x000fec0000010000 */
[----:B------:R-:W-:Y:S05]  /*0130*/  @!P0 BRA `(.L_x_1) ;  /* 0x0000000000748947 */ /* 0x000fea0003800000 */
[----:B------:R-:W-:Y:S01]  /*0140*/  UIADD3 UR5, UPT, UPT, UR4, 0x20, URZ ;  /* 0x0000002004057890 */ /* 0x000fe2000fffe0ff */
[----:B------:R-:W-:Y:S01]  /*0150*/  LOP3.LUT R3, R0, 0x7f0, RZ, 0xc0, !PT ;  /* 0x000007f000037812 */ /* 0x000fe200078ec0ff */
[----:B------:R-:W-:-:S04]  /*0160*/  HFMA2 R23, -RZ, RZ, 0, 0 ;  /* 0x00000000ff177431 */ /* 0x000fc800000001ff */
[----:B0-----:R-:W-:Y:S02]  /*0170*/  IMAD.U32 R7, RZ, RZ, UR5 ;  /* 0x00000005ff077e24 */ /* 0x001fe4000f8e00ff */
[----:B------:R-:W-:-:S07]  /*0180*/  IMAD.MOV R24, RZ, RZ, -R3 ;  /* 0x000000ffff187224 */ /* 0x000fce00078e0a03 */
.L_x_2:
[----:B------:R-:W0:Y:S01]  /*0190*/  LDS.128 R8, [R7+-0x20] ;  /* 0xffffe00007087984 */ /* 0x000e220000000c00 */
[----:B------:R-:W-:-:S03]  /*01a0*/  VIADD R24, R24, 0x10 ;  /* 0x0000001018187836 */ /* 0x000fc60000000000 */
[----:B------:R-:W1:Y:S02]  /*01b0*/  LDS.128 R12, [R7+-0x10] ;  /* 0xfffff000070c7984 */ /* 0x000e640000000c00 */
[----:B------:R-:W-:Y:S02]  /*01c0*/  ISETP.NE.AND P0, PT, R24, RZ, PT ;  /* 0x000000ff1800720c */ /* 0x000fe40003f05270 */
[----:B------:R-:W2:Y:S01]  /*01d0*/  LDS.128 R16, [R7] ;  /* 0x0000000007107984 */ /* 0x000ea20000000c00 */
[----:B0-----:R-:W-:-:S03]  /*01e0*/  FADD R8, R8, R23 ;  /* 0x0000001708087221 */ /* 0x001fc60000000000 */
[----:B------:R0:W3:Y:S01]  /*01f0*/  LDS.128 R20, [R7+0x10] ;  /* 0x0000100007147984 */ /* 0x0000e20000000c00 */
[----:B------:R-:W-:-:S04]  /*0200*/  FADD R9, R8, R9 ;  /* 0x0000000908097221 */ /* 0x000fc80000000000 */
[----:B------:R-:W-:Y:S01]  /*0210*/  FADD R10, R9, R10 ;  /* 0x0000000a090a7221 */ /* 0x000fe20000000000 */
[----:B0-----:R-:W-:-:S03]  /*0220*/  IADD3 R7, PT, PT, R7, 0x40, RZ ;  /* 0x0000004007077810 */ /* 0x001fc60007ffe0ff */
[----:B------:R-:W-:-:S04]  /*0230*/  FADD R11, R10, R11 ;  /* 0x0000000b0a0b7221 */ /* 0x000fc80000000000 */
[----:B-1----:R-:W-:-:S04]  /*0240*/  FADD R12, R11, R12 ;  /* 0x0000000c0b0c7221 */ /* 0x002fc80000000000 */
[----:B------:R-:W-:-:S04]  /*0250*/  FADD R13, R12, R13 ;  /* 0x0000000d0c0d7221 */ /* 0x000fc80000000000 */
[----:B------:R-:W-:-:S04]  /*0260*/  FADD R14, R13, R14 ;  /* 0x0000000e0d0e7221 */ /* 0x000fc80000000000 */
[----:B------:R-:W-:-:S04]  /*0270*/  FADD R15, R14, R15 ;  /* 0x0000000f0e0f7221 */ /* 0x000fc80000000000 */
[----:B--2---:R-:W-:-:S04]  /*0280*/  FADD R16, R15, R16 ;  /* 0x000000100f107221 */ /* 0x004fc80000000000 */
[----:B------:R-:W-:-:S04]  /*0290*/  FADD R17, R16, R17 ;  /* 0x0000001110117221 */ /* 0x000fc80000000000 */
[----:B------:R-:W-:-:S04]  /*02a0*/  FADD R18, R17, R18 ;  /* 0x0000001211127221 */ /* 0x000fc80000000000 */
[----:B------:R-:W-:-:S04]  /*02b0*/  FADD R19, R18, R19 ;  /* 0x0000001312137221 */ /* 0x000fc80000000000 */
[----:B---3--:R-:W-:-:S04]  /*02c0*/  FADD R20, R19, R20 ;  /* 0x0000001413147221 */ /* 0x008fc80000000000 */
[----:B------:R-:W-:-:S04]  /*02d0*/  FADD R21, R20, R21 ;  /* 0x0000001514157221 */ /* 0x000fc80000000000 */
[----:B------:R-:W-:-:S04]  /*02e0*/  FADD R22, R21, R22 ;  /* 0x0000001615167221 */ /* 0x000fc80000000000 */
[----:B------:R-:W-:Y:S01]  /*02f0*/  FADD R23, R22, R23 ;  /* 0x0000001716177221 */ /* 0x000fe20000000000 */
[----:B------:R-:W-:Y:S06]  /*0300*/  @P0 BRA `(.L_x_2) ;  /* 0xfffffffc00a00947 */ /* 0x000fec000383ffff */
.L_x_1:
[----:B------:R-:W-:Y:S05]  /*0310*/  BSYNC.RECONVERGENT B0 ;  /* 0x0000000000007941 */ /* 0x000fea0003800200 */
.L_x_0:
[----:B------:R-:W-:Y:S04]  /*0320*/  BSSY.RECONVERGENT B0, `(.L_x_3) ;  /* 0x0000028000007945 */ /* 0x000fe80003800200 */
[----:B------:R-:W-:Y:S05]  /*0330*/  @!P1 BRA `(.L_x_4) ;  /* 0x0000000000989947 */ /* 0x000fea0003800000 */
[----:B------:R-:W-:Y:S01]  /*0340*/  ISETP.GE.U32.AND P0, PT, R6, 0x8, PT ;  /* 0x000000080600780c */ /* 0x000fe20003f06070 */
[----:B------:R-:W-:Y:S01]  /*0350*/  BSSY.RECONVERGENT B1, `(.L_x_5) ;  /* 0x0000010000017945 */ /* 0x000fe20003800200 */
[----:B0-----:R-:W-:-:S04]  /*0360*/  LOP3.LUT R7, R0, 0x7, RZ, 0xc0, !PT ;  /* 0x0000000700077812 */ /* 0x001fc800078ec0ff */
[----:B------:R-:W-:-:S07]  /*0370*/  ISETP.NE.AND P1, PT, R7, RZ, PT ;  /* 0x000000ff0700720c */ /* 0x000fce0003f25270 */
[----:B------:R-:W-:Y:S06]  /*0380*/  @!P0 BRA `(.L_x_6) ;  /* 0x0000000000308947 */ /* 0x000fec0003800000 */
[C---:B------:R-:W-:Y:S01]  /*0390*/  LEA R6, R3.reuse, UR4, 0x2 ;  /* 0x0000000403067c11 */ /* 0x040fe2000f8e10ff */
[----:B------:R-:W-:-:S04]  /*03a0*/  VIADD R3, R3, 0x8 ;  /* 0x0000000803037836 */ /* 0x000fc80000000000 */
[----:B------:R-:W0:Y:S04]  /*03b0*/  LDS.128 R8, [R6] ;  /* 0x0000000006087984 */ /* 0x000e280000000c00 */
[----:B------:R-:W1:Y:S01]  /*03c0*/  LDS.128 R12, [R6+0x10] ;  /* 0x00001000060c7984 */ /* 0x000e620000000c00 */
[----:B0-----:R-:W-:-:S04]  /*03d0*/  FADD R8, R23, R8 ;  /* 0x0000000817087221 */ /* 0x001fc80000000000 */
[----:B------:R-:W-:-:S04]  /*03e0*/  FADD R9, R8, R9 ;  /* 0x0000000908097221 */ /* 0x000fc80000000000 */
[----:B------:R-:W-:-:S04]  /*03f0*/  FADD R10, R9, R10 ;  /* 0x0000000a090a7221 */ /* 0x000fc80000000000 */
[----:B------:R-:W-:-:S04]  /*0400*/  FADD R11, R10, R11 ;  /* 0x0000000b0a0b7221 */ /* 0x000fc80000000000 */
[----:B-1----:R-:W-:-:S04]  /*0410*/  FADD R12, R11, R12 ;  /* 0x0000000c0b0c7221 */ /* 0x002fc80000000000 */
[----:B------:R-:W-:-:S04]  /*0420*/  FADD R13, R12, R13 ;  /* 0x0000000d0c0d7221 */ /* 0x000fc80000000000 */
[----:B------:R-:W-:-:S04]  /*0430*/  FADD R14, R13, R14 ;  /* 0x0000000e0d0e7221 */ /* 0x000fc80000000000 */
[----:B------:R-:W-:-:S07]  /*0440*/  FADD R23, R14, R15 ;  /* 0x0000000f0e177221 */ /* 0x000fce0000000000 */
.L_x_6:
[----:B------:R-:W-:Y:S05]  /*0450*/  BSYNC.RECONVERGENT B1 ;  /* 0x0000000000017941 */ /* 0x000fea0003800200 */
.L_x_5:
[----:B------:R-:W-:Y:S05]  /*0460*/  @!P1 BRA `(.L_x_4) ;  /* 0x00000000004c9947 */ /* 0x000fea0003800000 */
[----:B------:R-:W-:Y:S02]  /*0470*/  ISETP.GE.U32.AND P0, PT, R7, 0x4, PT ;  /* 0x000000040700780c */ /* 0x000fe40003f06070 */
[----:B------:R-:W-:-:S04]  /*0480*/  LOP3.LUT R6, R0, 0x3, RZ, 0xc0, !PT ;  /* 0x0000000300067812 */ /* 0x000fc800078ec0ff */
[----:B------:R-:W-:-:S07]  /*0490*/  ISETP.NE.AND P1, PT, R6, RZ, PT ;  /* 0x000000ff0600720c */ /* 0x000fce0003f25270 */
[C---:B------:R-:W-:Y:S01]  /*04a0*/  @P0 LEA R8, R3.reuse, UR4, 0x2 ;  /* 0x0000000403080c11 */ /* 0x040fe2000f8e10ff */
[----:B------:R-:W-:-:S05]  /*04b0*/  @P0 VIADD R3, R3, 0x4 ;  /* 0x0000000403030836 */ /* 0x000fca0000000000 */
[----:B------:R-:W0:Y:S02]  /*04c0*/  @P0 LDS.128 R8, [R8] ;  /* 0x0000000008080984 */ /* 0x000e240000000c00 */
[----:B0-----:R-:W-:-:S04]  /*04d0*/  @P0 FADD R12, R23, R8 ;  /* 0x00000008170c0221 */ /* 0x001fc80000000000 */
[----:B------:R-:W-:-:S04]  /*04e0*/  @P0 FADD R9, R12, R9 ;  /* 0x000000090c090221 */ /* 0x000fc80000000000 */
[----:B------:R-:W-:-:S04]  /*04f0*/  @P0 FADD R10, R9, R10 ;  /* 0x0000000a090a0221 */ /* 0x000fc80000000000 */
[----:B------:R-:W-:Y:S01]  /*0500*/  @P0 FADD R23, R10, R11 ;  /* 0x0000000b0a170221 */ /* 0x000fe20000000000 */
[----:B------:R-:W-:Y:S06]  /*0510*/  @!P1 BRA `(.L_x_4) ;  /* 0x0000000000209947 */ /* 0x000fec0003800000 */
[----:B------:R-:W-:Y:S01]  /*0520*/  LEA R3, R3, UR4, 0x2 ;  /* 0x0000000403037c11 */ /* 0x000fe2000f8e10ff */
[----:B------:R-:W-:-:S07]  /*0530*/  IMAD.MOV R6, RZ, RZ, -R6 ;  /* 0x000000ffff067224 */ /* 0x000fce00078e0a06 */
.L_x_7:
[----:B------:R0:W1:Y:S01]  /*0540*/  LDS R8, [R3] ;  /* 0x0000000003087984 */ /* 0x0000620000000800 */
[----:B------:R-:W-:-:S04]  /*0550*/  IADD3 R6, PT, PT, R6, 0x1, RZ ;  /* 0x0000000106067810 */ /* 0x000fc80007ffe0ff */
[----:B------:R-:W-:Y:S01]  /*0560*/  ISETP.NE.AND P0, PT, R6, RZ, PT ;  /* 0x000000ff0600720c */ /* 0x000fe20003f05270 */
[----:B0-----:R-:W-:Y:S02]  /*0570*/  VIADD R3, R3, 0x4 ;  /* 0x0000000403037836 */ /* 0x001fe40000000000 */
[----:B-1----:R-:W-:-:S10]  /*0580*/  FADD R23, R8, R23 ;  /* 0x0000001708177221 */ /* 0x002fd40000000000 */
[----:B------:R-:W-:Y:S05]  /*0590*/  @P0 BRA `(.L_x_7) ;  /* 0xfffffffc00e80947 */ /* 0x000fea000383ffff */
.L_x_4:
[----:B------:R-:W-:Y:S05]  /*05a0*/  BSYNC.RECONVERGENT B0 ;  /* 0x0000000000007941 */ /* 0x000fea0003800200 */
.L_x_3:
[----:B------:R-:W-:Y:S01]  /*05b0*/  I2FP.F32.U32 R8, R0 ;  /* 0x0000000000087245 */ /* 0x000fe20000201000 */
[----:B------:R-:W-:Y:S03]  /*05c0*/  BSSY.RECONVERGENT B0, `(.L_x_8) ;  /* 0x000000d000007945 */ /* 0x000fe60003800200 */
[----:B------:R-:W1:Y:S08]  /*05d0*/  MUFU.RCP R3, R8 ;  /* 0x0000000800037308 */ /* 0x000e700000001000 */
[----:B------:R-:W2:Y:S01]  /*05e0*/  FCHK P0, R23, R8 ;  /* 0x0000000817007302 */ /* 0x000ea20000000000 */
[----:B-1----:R-:W-:-:S04]  /*05f0*/  FFMA R0, -R8, R3, 1 ;  /* 0x3f80000008007423 */ /* 0x002fc80000000103 */
[----:B------:R-:W-:-:S04]  /*0600*/  FFMA R0, R3, R0, R3 ;  /* 0x0000000003007223 */ /* 0x000fc80000000003 */
[----:B------:R-:W-:-:S04]  /*0610*/  FFMA R3, R0, R23, RZ ;  /* 0x0000001700037223 */ /* 0x000fc800000000ff */
[----:B------:R-:W-:-:S04]  /*0620*/  FFMA R6, -R8, R3, R23 ;  /* 0x0000000308067223 */ /* 0x000fc80000000117 */
[----:B------:R-:W-:Y:S01]  /*0630*/  FFMA R3, R0, R6, R3 ;  /* 0x0000000600037223 */ /* 0x000fe20000000003 */
[----:B--2---:R-:W-:Y:S06]  /*0640*/  @!P0 BRA `(.L_x_9) ;  /* 0x0000000000108947 */ /* 0x004fec0003800000 */
[----:B------:R-:W-:Y:S01]  /*0650*/  IMAD.MOV.U32 R3, RZ, RZ, R23 ;  /* 0x000000ffff037224 */ /* 0x000fe200078e0017 */
[----:B------:R-:W-:-:S07]  /*0660*/  MOV R6, 0x680 ;  /* 0x0000068000067802 */ /* 0x000fce0000000f00 */
[----:B0-----:R-:W-:Y:S05]  /*0670*/  CALL.REL.NOINC `($__internal_0_$__cuda_sm3x_div_rn_noftz_f32_slowpath) ;  /* 0x0000000000147944 */ /* 0x001fea0003c00000 */
[----:B------:R-:W-:-:S07]  /*0680*/  IMAD.MOV.U32 R3, RZ, RZ, R0 ;  /* 0x000000ffff037224 */ /* 0x000fce00078e0000 */
.L_x_9:
[----:B------:R-:W-:Y:S05]  /*0690*/  BSYNC.RECONVERGENT B0 ;  /* 0x0000000000007941 */ /* 0x000fea0003800200 */
.L_x_8:
[----:B------:R-:W-:Y:S04]  /*06a0*/  STG.E desc[UR6][R4.64], R3 ;  /* 0x0000000304007986 */ /* 0x000fe8000c101906 */
[----:B------:R-:W-:Y:S01]  /*06b0*/  STS [R2], R3 ;  /* 0x0000000302007388 */ /* 0x000fe20000000800 */
[----:B------:R-:W-:Y:S05]  /*06c0*/  EXIT ;  /* 0x000000000000794d */ /* 0x000fea0003800000 */
        .weak           $__internal_0_$__cuda_sm3x_div_rn_noftz_f32_slowpath
        .type           $__internal_0_$__cuda_sm3x_div_rn_noftz_f32_slowpath,@function
        .size           $__internal_0_$__cuda_sm3x_div_rn_noftz_f32_slowpath,(.L_x_22 - $__internal_0_$__cuda_sm3x_div_rn_noftz_f32_slowpath)
$__internal_0_$__cuda_sm3x_div_rn_noftz_f32_slowpath:
[----:B------:R-:W-:Y:S01]  /*06d0*/  SHF.R.U32.HI R7, RZ, 0x17, R8 ;  /* 0x00000017ff077819 */ /* 0x000fe20000011608 */
[----:B------:R-:W-:Y:S01]  /*06e0*/  BSSY.RECONVERGENT B1, `(.L_x_10) ;  /* 0x0000063000017945 */ /* 0x000fe20003800200 */
[----:B------:R-:W-:Y:S02]  /*06f0*/  SHF.R.U32.HI R0, RZ, 0x17, R3 ;  /* 0x00000017ff007819 */ /* 0x000fe40000011603 */
[----:B------:R-:W-:Y:S02]  /*0700*/  LOP3.LUT R7, R7, 0xff, RZ, 0xc0, !PT ;  /* 0x000000ff07077812 */ /* 0x000fe400078ec0ff */
[----:B------:R-:W-:Y:S02]  /*0710*/  LOP3.LUT R12, R0, 0xff, RZ, 0xc0, !PT ;  /* 0x000000ff000c7812 */ /* 0x000fe400078ec0ff */
[----:B------:R-:W-:-:S03]  /*0720*/  IADD3 R10, PT, PT, R7, -0x1, RZ ;  /* 0xffffffff070a7810 */ /* 0x000fc60007ffe0ff */
[----:B------:R-:W-:Y:S01]  /*0730*/  VIADD R11, R12, 0xffffffff ;  /* 0xffffffff0c0b7836 */ /* 0x000fe20000000000 */
[----:B------:R-:W-:-:S04]  /*0740*/  ISETP.GT.U32.AND P0, PT, R10, 0xfd, PT ;  /* 0x000000fd0a00780c */ /* 0x000fc80003f04070 */
[----:B------:R-:W-:-:S13]  /*0750*/  ISETP.GT.U32.OR P0, PT, R11, 0xfd, P0 ;  /* 0x000000fd0b00780c */ /* 0x000fda0000704470 */
[----:B------:R-:W-:Y:S01]  /*0760*/  @!P0 IMAD.MOV.U32 R9, RZ, RZ, RZ ;  /* 0x000000ffff098224 */ /* 0x000fe200078e00ff */
[----:B------:R-:W-:Y:S06]  /*0770*/  @!P0 BRA `(.L_x_11) ;  /* 0x0000000000608947 */ /* 0x000fec0003800000 */
[----:B------:R-:W-:Y:S02]  /*0780*/  FSETP.GTU.FTZ.AND P0, PT, |R3|, +INF , PT ;  /* 0x7f8000000300780b */ /* 0x000fe40003f1c200 */
[----:B------:R-:W-:Y:S02]  /*0790*/  FSETP.GTU.FTZ.AND P1, PT, |R8|, +INF , PT ;  /* 0x7f8000000800780b */ /* 0x000fe40003f3c200 */
[----:B------:R-:W-:Y:S02]  /*07a0*/  MOV R0, R8 ;  /* 0x0000000800007202 */ /* 0x000fe40000000f00 */
[----:B------:R-:W-:-:S13]  /*07b0*/  PLOP3.LUT P0, PT, P0, P1, PT, 0xf8, 0x8f ;  /* 0x00000000008f781c */ /* 0x000fda0000703f70 */
[----:B------:R-:W-:Y:S05]  /*07c0*/  @P0 BRA `(.L_x_12) ;  /* 0x00000004004c0947 */ /* 0x000fea0003800000 */
[----:B------:R-:W-:-:S13]  /*07d0*/  LOP3.LUT P0, RZ, R8, 0x7fffffff, R3, 0xc8, !PT ;  /* 0x7fffffff08ff7812 */ /* 0x000fda000780c803 */
[----:B------:R-:W-:Y:S05]  /*07e0*/  @!P0 BRA `(.L_x_13) ;  /* 0x00000004003c8947 */ /* 0x000fea0003800000 */
[C---:B------:R-:W-:Y:S02]  /*07f0*/  FSETP.NEU.FTZ.AND P2, PT, |R3|.reuse, +INF , PT ;  /* 0x7f8000000300780b */ /* 0x040fe40003f5d200 */
[----:B------:R-:W-:Y:S02]  /*0800*/  FSETP.NEU.FTZ.AND P1, PT, |R0|, +INF , PT ;  /* 0x7f8000000000780b */ /* 0x000fe40003f3d200 */
[----:B------:R-:W-:-:S11]  /*0810*/  FSETP.NEU.FTZ.AND P0, PT, |R3|, +INF , PT ;  /* 0x7f8000000300780b */ /* 0x000fd60003f1d200 */
[----:B------:R-:W-:Y:S05]  /*0820*/  @!P1 BRA !P2, `(.L_x_13) ;  /* 0x00000004002c9947 */ /* 0x000fea0005000000 */
[----:B------:R-:W-:-:S04]  /*0830*/  LOP3.LUT P2, RZ, R3, 0x7fffffff, RZ, 0xc0, !PT ;  /* 0x7fffffff03ff7812 */ /* 0x000fc8000784c0ff */
[----:B------:R-:W-:-:S13]  /*0840*/  PLOP3.LUT P1, PT, P1, P2, PT, 0x2f, 0xf2 ;  /* 0x0000000000f2781c */ /* 0x000fda0000f24577 */
[----:B------:R-:W-:Y:S05]  /*0850*/  @P1 BRA `(.L_x_14) ;  /* 0x0000000400181947 */ /* 0x000fea0003800000 */
[----:B------:R-:W-:-:S04]  /*0860*/  LOP3.LUT P1, RZ, R8, 0x7fffffff, RZ, 0xc0, !PT ;  /* 0x7fffffff08ff7812 */ /* 0x000fc8000782c0ff */
[----:B------:R-:W-:-:S13]  /*0870*/  PLOP3.LUT P0, PT, P0, P1, PT, 0x2f, 0xf2 ;  /* 0x0000000000f2781c */ /* 0x000fda0000702577 */
[----:B------:R-:W-:Y:S05]  /*0880*/  @P0 BRA `(.L_x_15) ;  /* 0x0000000400000947 */ /* 0x000fea0003800000 */
[----:B------:R-:W-:Y:S02]  /*0890*/  ISETP.GE.AND P0, PT, R11, RZ, PT ;  /* 0x000000ff0b00720c */ /* 0x000fe40003f06270 */
[----:B------:R-:W-:-:S11]  /*08a0*/  ISETP.GE.AND P1, PT, R10, RZ, PT ;  /* 0x000000ff0a00720c */ /* 0x000fd60003f26270 */
[----:B------:R-:W-:Y:S02]  /*08b0*/  @P0 IMAD.MOV.U32 R9, RZ, RZ, RZ ;  /* 0x000000ffff090224 */ /* 0x000fe400078e00ff */
[----:B------:R-:W-:Y:S01]  /*08c0*/  @!P0 FFMA R3, R3, 1.84467440737095516160e+19, RZ ;  /* 0x5f80000003038823 */ /* 0x000fe200000000ff */
[----:B------:R-:W-:Y:S02]  /*08d0*/  @!P0 IMAD.MOV.U32 R9, RZ, RZ, -0x40 ;  /* 0xffffffc0ff098424 */ /* 0x000fe400078e00ff */
[----:B------:R-:W-:-:S03]  /*08e0*/  @!P1 FFMA R8, R0, 1.84467440737095516160e+19, RZ ;  /* 0x5f80000000089823 */ /* 0x000fc600000000ff */
[----:B------:R-:W-:-:S07]  /*08f0*/  @!P1 IADD3 R9, PT, PT, R9, 0x40, RZ ;  /* 0x0000004009099810 */ /* 0x000fce0007ffe0ff */
.L_x_11:
[----:B------:R-:W-:Y:S01]  /*0900*/  LEA R11, R7, 0xc0800000, 0x17 ;  /* 0xc0800000070b7811 */ /* 0x000fe200078eb8ff */
[----:B------:R-:W-:Y:S04]  /*0910*/  BSSY.RECONVERGENT B2, `(.L_x_16) ;  /* 0x0000036000027945 */ /* 0x000fe80003800200 */
[----:B------:R-:W-:Y:S02]  /*0920*/  IMAD.IADD R11, R8, 0x1, -R11 ;  /* 0x00000001080b7824 */ /* 0x000fe400078e0a0b */
[----:B------:R-:W-:Y:S02]  /*0930*/  VIADD R8, R12, 0xffffff81 ;  /* 0xffffff810c087836 */ /* 0x000fe40000000000 */
[----:B------:R-:W0:Y:S01]  /*0940*/  MUFU.RCP R10, R11 ;  /* 0x0000000b000a7308 */ /* 0x000e220000001000 */
[----:B------:R-:W-:Y:S01]  /*0950*/  FADD.FTZ R13, -R11, -RZ ;  /* 0x800000ff0b0d7221 */ /* 0x000fe20000010100 */
[C---:B------:R-:W-:Y:S01]  /*0960*/  IMAD R0, R8.reuse, -0x800000, R3 ;  /* 0xff80000008007824 */ /* 0x040fe200078e0203 */
[----:B------:R-:W-:-:S04]  /*0970*/  IADD3 R8, PT, PT, R8, 0x7f, -R7 ;  /* 0x0000007f08087810 */ /* 0x000fc80007ffe807 */
[----:B------:R-:W-:Y:S01]  /*0980*/  IADD3 R8, PT, PT, R8, R9, RZ ;  /* 0x0000000908087210 */ /* 0x000fe20007ffe0ff */
[----:B0-----:R-:W-:-:S04]  /*0990*/  FFMA R15, R10, R13, 1 ;  /* 0x3f8000000a0f7423 */ /* 0x001fc8000000000d */
[----:B------:R-:W-:-:S04]  /*09a0*/  FFMA R12, R10, R15, R10 ;  /* 0x0000000f0a0c7223 */ /* 0x000fc8000000000a */
[----:B------:R-:W-:-:S04]  /*09b0*/  FFMA R3, R0, R12, RZ ;  /* 0x0000000c00037223 */ /* 0x000fc800000000ff */
[----:B------:R-:W-:-:S04]  /*09c0*/  FFMA R10, R13, R3, R0 ;  /* 0x000000030d0a7223 */ /* 0x000fc80000000000 */
[----:B------:R-:W-:-:S04]  /*09d0*/  FFMA R15, R12, R10, R3 ;  /* 0x0000000a0c0f7223 */ /* 0x000fc80000000003 */
[----:B------:R-:W-:-:S04]  /*09e0*/  FFMA R10, R13, R15, R0 ;  /* 0x0000000f0d0a7223 */ /* 0x000fc80000000000 */
[----:B------:R-:W-:-:S05]  /*09f0*/  FFMA R0, R12, R10, R15 ;  /* 0x0000000a0c007223 */ /* 0x000fca000000000f */
[----:B------:R-:W-:-:S04]  /*0a00*/  SHF.R.U32.HI R3, RZ, 0x17, R0 ;  /* 0x00000017ff037819 */ /* 0x000fc80000011600 */
[----:B------:R-:W-:-:S05]  /*0a10*/  LOP3.LUT R3, R3, 0xff, RZ, 0xc0, !PT ;  /* 0x000000ff03037812 */ /* 0x000fca00078ec0ff */
[----:B------:R-:W-:-:S04]  /*0a20*/  IMAD.IADD R9, R3, 0x1, R8 ;  /* 0x0000000103097824 */ /* 0x000fc800078e0208 */
[----:B------:R-:W-:-:S05]  /*0a30*/  VIADD R3, R9, 0xffffffff ;  /* 0xffffffff09037836 */ /* 0x000fca0000000000 */
[----:B------:R-:W-:-:S13]  /*0a40*/  ISETP.GE.U32.AND P0, PT, R3, 0xfe, PT ;  /* 0x000000fe0300780c */ /* 0x000fda0003f06070 */
[----:B------:R-:W-:Y:S05]  /*0a50*/  @!P0 BRA `(.L_x_17) ;  /* 0x0000000000808947 */ /* 0x000fea0003800000 */
[----:B------:R-:W-:-:S13]  /*0a60*/  ISETP.GT.AND P0, PT, R9, 0xfe, PT ;  /* 0x000000fe0900780c */ /* 0x000fda0003f04270 */
[----:B------:R-:W-:Y:S05]  /*0a70*/  @P0 BRA `(.L_x_18) ;  /* 0x00000000006c0947 */ /* 0x000fea0003800000 */
[----:B------:R-:W-:-:S13]  /*0a80*/  ISETP.GE.AND P0, PT, R9, 0x1, PT ;  /* 0x000000010900780c */ /* 0x000fda0003f06270 */
[----:B------:R-:W-:Y:S05]  /*0a90*/  @P0 BRA `(.L_x_19) ;  /* 0x0000000000740947 */ /* 0x000fea0003800000 */
[----:B------:R-:W-:Y:S02]  /*0aa0*/  ISETP.GE.AND P0, PT, R9, -0x18, PT ;  /* 0xffffffe80900780c */ /* 0x000fe40003f06270 */
[----:B------:R-:W-:-:S11]  /*0ab0*/  LOP3.LUT R0, R0, 0x80000000, RZ, 0xc0, !PT ;  /* 0x8000000000007812 */ /* 0x000fd600078ec0ff */
[----:B------:R-:W-:Y:S05]  /*0ac0*/  @!P0 BRA `(.L_x_19) ;  /* 0x0000000000688947 */ /* 0x000fea0003800000 */
[CCC-:B------:R-:W-:Y:S01]  /*0ad0*/  FFMA.RZ R3, R12.reuse, R10.reuse, R15.reuse ;  /* 0x0000000a0c037223 */ /* 0x1c0fe2000000c00f */
[CCC-:B------:R-:W-:Y:S01]  /*0ae0*/  FFMA.RM R8, R12.reuse, R10.reuse, R15.reuse ;  /* 0x0000000a0c087223 */ /* 0x1c0fe2000000400f */
[C---:B------:R-:W-:Y:S02]  /*0af0*/  ISETP.NE.AND P2, PT, R9.reuse, RZ, PT ;  /* 0x000000ff0900720c */ /* 0x040fe40003f45270 */
[----:B------:R-:W-:Y:S02]  /*0b00*/  ISETP.NE.AND P1, PT, R9, RZ, PT ;  /* 0x000000ff0900720c */ /* 0x000fe40003f25270 */
[----:B------:R-:W-:Y:S01]  /*0b10*/  LOP3.LUT R7, R3, 0x7fffff, RZ, 0xc0, !PT ;  /* 0x007fffff03077812 */ /* 0x000fe200078ec0ff */
[----:B------:R-:W-:Y:S01]  /*0b20*/  FFMA.RP R3, R12, R10, R15 ;  /* 0x0000000a0c037223 */ /* 0x000fe2000000800f */
[----:B------:R-:W-:Y:S01]  /*0b30*/  IADD3 R10, PT, PT, R9, 0x20, RZ ;  /* 0x00000020090a7810 */ /* 0x000fe20007ffe0ff */
[----:B------:R-:W-:Y:S01]  /*0b40*/  IMAD.MOV R9, RZ, RZ, -R9 ;  /* 0x000000ffff097224 */ /* 0x000fe200078e0a09 */
[----:B------:R-:W-:-:S02]  /*0b50*/  LOP3.LUT R7, R7, 0x800000, RZ, 0xfc, !PT ;  /* 0x0080000007077812 */ /* 0x000fc400078efcff */
[----:B------:R-:W-:Y:S02]  /*0b60*/  FSETP.NEU.FTZ.AND P0, PT, R3, R8, PT ;  /* 0x000000080300720b */ /* 0x000fe40003f1d000 */
[----:B------:R-:W-:Y:S02]  /*0b70*/  SHF.L.U32 R10, R7, R10, RZ ;  /* 0x0000000a070a7219 */ /* 0x000fe400000006ff */
[----:B------:R-:W-:Y:S02]  /*0b80*/  SEL R8, R9, RZ, P2 ;  /* 0x000000ff09087207 */ /* 0x000fe40001000000 */
[----:B------:R-:W-:Y:S02]  /*0b90*/  ISETP.NE.AND P1, PT, R10, RZ, P1 ;  /* 0x000000ff0a00720c */ /* 0x000fe40000f25270 */
[----:B------:R-:W-:Y:S02]  /*0ba0*/  SHF.R.U32.HI R8, RZ, R8, R7 ;  /* 0x00000008ff087219 */ /* 0x000fe40000011607 */
[----:B------:R-:W-:-:S02]  /*0bb0*/  PLOP3.LUT P0, PT, P0, P1, PT, 0xf8, 0x8f ;  /* 0x00000000008f781c */ /* 0x000fc40000703f70 */
[----:B------:R-:W-:Y:S02]  /*0bc0*/  SHF.R.U32.HI R10, RZ, 0x1, R8 ;  /* 0x00000001ff0a7819 */ /* 0x000fe40000011608 */
[----:B------:R-:W-:-:S04]  /*0bd0*/  SEL R3, RZ, 0x1, !P0 ;  /* 0x00000001ff037807 */ /* 0x000fc80004000000 */
[----:B------:R-:W-:-:S04]  /*0be0*/  LOP3.LUT R3, R3, 0x1, R10, 0xf8, !PT ;  /* 0x0000000103037812 */ /* 0x000fc800078ef80a */
[----:B------:R-:W-:-:S05]  /*0bf0*/  LOP3.LUT R3, R3, R8, RZ, 0xc0, !PT ;  /* 0x0000000803037212 */ /* 0x000fca00078ec0ff */
[----:B------:R-:W-:-:S05]  /*0c00*/  IMAD.IADD R3, R10, 0x1, R3 ;  /* 0x000000010a037824 */ /* 0x000fca00078e0203 */
[----:B------:R-:W-:Y:S01]  /*0c10*/  LOP3.LUT R0, R3, R0, RZ, 0xfc, !PT ;  /* 0x0000000003007212 */ /* 0x000fe200078efcff */
[----:B------:R-:W-:Y:S06]  /*0c20*/  BRA `(.L_x_19) ;  /* 0x0000000000107947 */ /* 0x000fec0003800000 */
.L_x_18:
[----:B------:R-:W-:-:S04]  /*0c30*/  LOP3.LUT R0, R0, 0x80000000, RZ, 0xc0, !PT ;  /* 0x8000000000007812 */ /* 0x000fc800078ec0ff */
[----:B------:R-:W-:Y:S01]  /*0c40*/  LOP3.LUT R0, R0, 0x7f800000, RZ, 0xfc, !PT ;  /* 0x7f80000000007812 */ /* 0x000fe200078efcff */
[----:B------:R-:W-:Y:S06]  /*0c50*/  BRA `(.L_x_19) ;  /* 0x0000000000047947 */ /* 0x000fec0003800000 */
.L_x_17:
[----:B------:R-:W-:-:S07]  /*0c60*/  LEA R0, R8, R0, 0x17 ;  /* 0x0000000008007211 */ /* 0x000fce00078eb8ff */
.L_x_19:
[----:B------:R-:W-:Y:S05]  /*0c70*/  BSYNC.RECONVERGENT B2 ;  /* 0x0000000000027941 */ /* 0x000fea0003800200 */
.L_x_16:
[----:B------:R-:W-:Y:S05]  /*0c80*/  BRA `(.L_x_20) ;  /* 0x0000000000207947 */ /* 0x000fea0003800000 */
.L_x_15:
[----:B------:R-:W-:-:S04]  /*0c90*/  LOP3.LUT R0, R8, 0x80000000, R3, 0x48, !PT ;  /* 0x8000000008007812 */ /* 0x000fc800078e4803 */
[----:B------:R-:W-:Y:S01]  /*0ca0*/  LOP3.LUT R0, R0, 0x7f800000, RZ, 0xfc, !PT ;  /* 0x7f80000000007812 */ /* 0x000fe200078efcff */
[----:B------:R-:W-:Y:S06]  /*0cb0*/  BRA `(.L_x_20) ;  /* 0x0000000000147947 */ /* 0x000fec0003800000 */
.L_x_14:
[----:B------:R-:W-:Y:S01]  /*0cc0*/  LOP3.LUT R0, R8, 0x80000000, R3, 0x48, !PT ;  /* 0x8000000008007812 */ /* 0x000fe200078e4803 */
[----:B------:R-:W-:Y:S06]  /*0cd0*/  BRA `(.L_x_20) ;  /* 0x00000000000c7947 */ /* 0x000fec0003800000 */
.L_x_13:
[----:B------:R-:W0:Y:S01]  /*0ce0*/  MUFU.RSQ R0, -QNAN ;  /* 0xffc0000000007908 */ /* 0x000e220000001400 */
[----:B------:R-:W-:Y:S05]  /*0cf0*/  BRA `(.L_x_20) ;  /* 0x0000000000047947 */ /* 0x000fea0003800000 */
.L_x_12:
[----:B------:R-:W-:-:S07]  /*0d00*/  FADD.FTZ R0, R3, R0 ;  /* 0x0000000003007221 */ /* 0x000fce0000010000 */
.L_x_20:
[----:B------:R-:W-:Y:S05]  /*0d10*/  BSYNC.RECONVERGENT B1 ;  /* 0x0000000000017941 */ /* 0x000fea0003800200 */
.L_x_10:
[----:B------:R-:W-:-:S04]  /*0d20*/  IMAD.MOV.U32 R7, RZ, RZ, 0x0 ;  /* 0x00000000ff077424 */ /* 0x000fc800078e00ff */
[----:B0-----:R-:W-:Y:S05]  /*0d30*/  RET.REL.NODEC R6 `(_Z17gpu_shared_memoryPf) ;  /* 0xfffffff006b07950 */ /* 0x001fea0003c3ffff */
.L_x_21:
[----:B------:R-:W-:-:S00]  /*0d40*/  BRA `(.L_x_21) ;  /* 0xfffffffc00fc7947 */ /* 0x000fc0000383ffff */
[----:B------:R-:W-:-:S00]  /*0d50*/  NOP ;  /* 0x0000000000007918 */ /* 0x000fc00000000000 */
        /* <DEDUP_REMOVED lines=10> */
.L_x_22:


//--------------------- .nv.shared._Z17gpu_shared_memoryPf --------------------------
	.section	.nv.shared._Z17gpu_shared_memoryPf,"aw",@nobits
	.sectionflags	@""
	.align	4
.nv.shared._Z17gpu_shared_memoryPf:
	.zero		1064


//--------------------- .nv.shared.reserved.0     --------------------------
	.section	.nv.shared.reserved.0,"aw",@nobits
	.weak		__nv_reservedSMEM_offset_0_alias
	.size		__nv_reservedSMEM_offset_0_alias, 0, 64
	.other		__nv_reservedSMEM_offset_0_alias,@"STO_CUDA_RESERVED_SHARED STV_DEFAULT"
__nv_reservedSMEM_offset_0_alias:
	.zero		0
	.zero		64


//--------------------- .nv.constant0._Z17gpu_shared_memoryPf --------------------------
	.section	.nv.constant0._Z17gpu_shared_memoryPf,"a",@progbits
	.sectionflags	@""
	.align	4
.nv.constant0._Z17gpu_shared_memoryPf:
	.zero		904


//--------------------- SYMBOLS --------------------------

	.type		.nv.reservedSmem.offset0,@object
	.size		.nv.reservedSmem.offset0,0x4
	.type		.nv.reservedSmem.cap,@object
	.size		.nv.reservedSmem.cap,0x4
